//
// Generated by NVIDIA NVVM Compiler
//
// Compiler Build ID: CL-36424714
// Cuda compilation tools, release 13.0, V13.0.88
// Based on NVVM 20.0.0
//

.version 9.0
.target sm_100
.address_size 64

	// .globl	_Z15constantSubstrsPixS_ii
.global .align 4 .u32 d_count;
// _ZZ15constantSubstrsPixS_iiE17blockCombinations has been demoted
// _ZZ15constantSubstrsPixS_iiE23blockCombinationsSummed has been demoted

.visible .entry _Z15constantSubstrsPixS_ii(
	.param .u64 .ptr .align 1 _Z15constantSubstrsPixS_ii_param_0,
	.param .u64 _Z15constantSubstrsPixS_ii_param_1,
	.param .u64 .ptr .align 1 _Z15constantSubstrsPixS_ii_param_2,
	.param .u32 _Z15constantSubstrsPixS_ii_param_3,
	.param .u32 _Z15constantSubstrsPixS_ii_param_4
)
{
	.reg .pred 	%p<12>;
	.reg .b32 	%r<46>;
	.reg .b64 	%rd<36>;
	// demoted variable
	.shared .align 4 .u32 _ZZ15constantSubstrsPixS_iiE17blockCombinations;
	// demoted variable
	.shared .align 4 .u32 _ZZ15constantSubstrsPixS_iiE23blockCombinationsSummed;
	ld.param.u64 	%rd16, [_Z15constantSubstrsPixS_ii_param_0];
	ld.param.u64 	%rd17, [_Z15constantSubstrsPixS_ii_param_1];
	ld.param.u64 	%rd18, [_Z15constantSubstrsPixS_ii_param_2];
	ld.param.u32 	%r14, [_Z15constantSubstrsPixS_ii_param_3];
	ld.param.u32 	%r15, [_Z15constantSubstrsPixS_ii_param_4];
	mov.u32 	%r16, %ntid.x;
	mov.u32 	%r17, %ctaid.x;
	mov.u32 	%r1, %tid.x;
	mad.lo.s32 	%r2, %r16, %r17, %r1;
	setp.ne.s32 	%p1, %r2, 0;
	@%p1 bra 	$L__BB0_2;
	mov.b32 	%r18, 0;
	st.global.u32 	[d_count], %r18;
$L__BB0_2:
	setp.ne.s32 	%p2, %r1, 0;
	@%p2 bra 	$L__BB0_4;
	mov.b32 	%r19, 0;
	st.shared.u32 	[_ZZ15constantSubstrsPixS_iiE17blockCombinations], %r19;
	st.shared.u32 	[_ZZ15constantSubstrsPixS_iiE23blockCombinationsSummed], %r19;
$L__BB0_4:
	mul.lo.s32 	%r20, %r15, %r2;
	cvt.s64.s32 	%rd32, %r20;
	setp.le.s64 	%p3, %rd17, %rd32;
	@%p3 bra 	$L__BB0_20;
	cvt.s64.s32 	%rd2, %r15;
	setp.lt.s32 	%p4, %r15, 1;
	mov.b32 	%r45, 0;
	@%p4 bra 	$L__BB0_18;
	setp.lt.s32 	%p5, %r14, 1;
	add.s64 	%rd19, %rd32, %rd2;
	min.s64 	%rd3, %rd17, %rd19;
	@%p5 bra 	$L__BB0_21;
	cvta.to.global.u64 	%rd4, %rd18;
	cvta.to.global.u64 	%rd5, %rd16;
	mov.b32 	%r45, 0;
$L__BB0_8:
	mov.b32 	%r43, -1;
	mov.b32 	%r41, 0;
	mov.u32 	%r42, %r41;
	mov.u64 	%rd33, %rd32;
$L__BB0_9:
	mul.wide.u32 	%rd20, %r41, 4;
	add.s64 	%rd21, %rd4, %rd20;
	ld.global.s32 	%rd8, [%rd21];
	or.b64  	%rd22, %rd33, %rd8;
	and.b64  	%rd23, %rd22, -4294967296;
	setp.ne.s64 	%p6, %rd23, 0;
	@%p6 bra 	$L__BB0_11;
	cvt.u32.u64 	%r25, %rd8;
	cvt.u32.u64 	%r26, %rd33;
	rem.u32 	%r27, %r26, %r25;
	cvt.u64.u32 	%rd34, %r27;
	bra.uni 	$L__BB0_12;
$L__BB0_11:
	rem.s64 	%rd34, %rd33, %rd8;
$L__BB0_12:
	cvt.s64.s32 	%rd24, %r42;
	add.s64 	%rd25, %rd34, %rd24;
	shl.b64 	%rd26, %rd25, 2;
	add.s64 	%rd27, %rd5, %rd26;
	ld.global.u32 	%r8, [%rd27];
	setp.gt.s32 	%p7, %r43, %r8;
	mov.b32 	%r44, 0;
	@%p7 bra 	$L__BB0_17;
	setp.ne.s64 	%p8, %rd23, 0;
	@%p8 bra 	$L__BB0_15;
	cvt.u32.u64 	%r29, %rd8;
	cvt.u32.u64 	%r30, %rd33;
	div.u32 	%r31, %r30, %r29;
	cvt.u64.u32 	%rd33, %r31;
	bra.uni 	$L__BB0_16;
$L__BB0_15:
	div.s64 	%rd33, %rd33, %rd8;
$L__BB0_16:
	cvt.u32.u64 	%r33, %rd8;
	add.s32 	%r42, %r33, %r42;
	add.s32 	%r41, %r41, 1;
	setp.ne.s32 	%p9, %r41, %r14;
	mov.b32 	%r44, 1;
	mov.u32 	%r43, %r8;
	@%p9 bra 	$L__BB0_9;
$L__BB0_17:
	add.s32 	%r45, %r44, %r45;
	add.s64 	%rd32, %rd32, 1;
	setp.lt.s64 	%p10, %rd32, %rd3;
	@%p10 bra 	$L__BB0_8;
$L__BB0_18:
	atom.shared.add.u32 	%r36, [_ZZ15constantSubstrsPixS_iiE17blockCombinations], %r45;
	bar.sync 	0;
	atom.shared.exch.b32 	%r37, [_ZZ15constantSubstrsPixS_iiE23blockCombinationsSummed], 1;
	setp.ne.s32 	%p11, %r37, 0;
	@%p11 bra 	$L__BB0_20;
	ld.shared.u32 	%r38, [_ZZ15constantSubstrsPixS_iiE17blockCombinations];
	atom.global.add.u32 	%r39, [d_count], %r38;
$L__BB0_20:
	ret;
$L__BB0_21:
	cvt.u32.u64 	%r34, %rd32;
	add.s64 	%rd30, %rd32, 1;
	max.s64 	%rd31, %rd3, %rd30;
	cvt.u32.u64 	%r35, %rd31;
	sub.s32 	%r45, %r35, %r34;
	bra.uni 	$L__BB0_18;

}


// ===== COMPILED SASS (sm_100) =====

	.target	sm_100

	.elftype	@"ET_EXEC"


//--------------------- .note.nv.tkinfo           --------------------------
	.section	.note.nv.tkinfo,"",@"SHT_NOTE"
	.sectionflags	@"SHF_NOTE_NV_TKINFO"
	.tkinfo
        /*0018*/ 	.word	0x00000002
        /*0030*/ 	.string	""
        /*0030*/ 	.string	"ptxas"
        /*0030*/ 	.string	"Cuda compilation tools, release 13.0, V13.0.88"
        /*0030*/ 	.string	"Build cuda_13.0.r13.0/compiler.36424714_0"
        /*0030*/ 	.string	"-arch sm_100 -m 64 "



//--------------------- .note.nv.cuinfo           --------------------------
	.section	.note.nv.cuinfo,"",@"SHT_NOTE"
	.sectionflags	@"SHF_NOTE_NV_CUINFO"
        /*0018*/ 	.short	0x0002
        /*001a*/ 	.short	0x0064
        /*001c*/ 	.short	0x0082
	.zero		2


//--------------------- .nv.info                  --------------------------
	.section	.nv.info,"",@"SHT_CUDA_INFO"
	.align	4


	//----- nvinfo : EIATTR_REGCOUNT
	.align		4
        /*0000*/ 	.byte	0x04, 0x2f
        /*0002*/ 	.short	(.L_2 - .L_1)
	.align		4
.L_1:
        /*0004*/ 	.word	index@(_Z15constantSubstrsPixS_ii)
        /*0008*/ 	.word	0x00000020


	//----- nvinfo : EIATTR_FRAME_SIZE
	.align		4
.L_2:
        /*000c*/ 	.byte	0x04, 0x11
        /*000e*/ 	.short	(.L_4 - .L_3)
	.align		4
.L_3:
        /*0010*/ 	.word	index@($__internal_1_$__cuda_sm20_rem_s64)
        /*0014*/ 	.word	0x00000000


	//----- nvinfo : EIATTR_FRAME_SIZE
	.align		4
.L_4:
        /*0018*/ 	.byte	0x04, 0x11
        /*001a*/ 	.short	(.L_6 - .L_5)
	.align		4
.L_5:
        /*001c*/ 	.word	index@($__internal_0_$__cuda_sm20_div_s64)
        /*0020*/ 	.word	0x00000000


	//----- nvinfo : EIATTR_FRAME_SIZE
	.align		4
.L_6:
        /*0024*/ 	.byte	0x04, 0x11
        /*0026*/ 	.short	(.L_8 - .L_7)
	.align		4
.L_7:
        /*0028*/ 	.word	index@(_Z15constantSubstrsPixS_ii)
        /*002c*/ 	.word	0x00000000


	//----- nvinfo : EIATTR_MIN_STACK_SIZE
	.align		4
.L_8:
        /*0030*/ 	.byte	0x04, 0x12
        /*0032*/ 	.short	(.L_10 - .L_9)
	.align		4
.L_9:
        /*0034*/ 	.word	index@(_Z15constantSubstrsPixS_ii)
        /*0038*/ 	.word	0x00000000
.L_10:


//--------------------- .nv.compat                --------------------------
	.section	.nv.compat,"",@"SHT_CUDA_COMPAT_INFO"
	.align	4
        /*0000*/ 	.byte	0x02, 0x09, 0x00, 0x00, 0x02, 0x02, 0x01, 0x00, 0x02, 0x05, 0x05, 0x00, 0x03, 0x07, 0x01, 0x01
        /*0010*/ 	.byte	0x02, 0x03, 0x00, 0x00, 0x02, 0x06, 0x01, 0x00, 0x04, 0x0b, 0x08, 0x00, 0x09, 0x00, 0x00, 0x00
        /*0020*/ 	.byte	0x00, 0x00, 0x00, 0x00


//--------------------- .nv.info._Z15constantSubstrsPixS_ii --------------------------
	.section	.nv.info._Z15constantSubstrsPixS_ii,"",@"SHT_CUDA_INFO"
	.sectionflags	@""
	.align	4


	//----- nvinfo : EIATTR_CUDA_API_VERSION
	.align		4
        /*0000*/ 	.byte	0x04, 0x37
        /*0002*/ 	.short	(.L_12 - .L_11)
.L_11:
        /*0004*/ 	.word	0x00000082


	//----- nvinfo : EIATTR_KPARAM_INFO
	.align		4
.L_12:
        /*0008*/ 	.byte	0x04, 0x17
        /*000a*/ 	.short	(.L_14 - .L_13)
.L_13:
        /*000c*/ 	.word	0x00000000
        /*0010*/ 	.short	0x0004
        /*0012*/ 	.short	0x001c
        /*0014*/ 	.byte	0x00, 0xf0, 0x11, 0x00


	//----- nvinfo : EIATTR_KPARAM_INFO
	.align		4
.L_14:
        /*0018*/ 	.byte	0x04, 0x17
        /*001a*/ 	.short	(.L_16 - .L_15)
.L_15:
        /*001c*/ 	.word	0x00000000
        /*0020*/ 	.short	0x0003
        /*0022*/ 	.short	0x0018
        /*0024*/ 	.byte	0x00, 0xf0, 0x11, 0x00


	//----- nvinfo : EIATTR_KPARAM_INFO
	.align		4
.L_16:
        /*0028*/ 	.byte	0x04, 0x17
        /*002a*/ 	.short	(.L_18 - .L_17)
.L_17:
        /*002c*/ 	.word	0x00000000
        /*0030*/ 	.short	0x0002
        /*0032*/ 	.short	0x0010
        /*0034*/ 	.byte	0x00, 0xf5, 0x21, 0x00


	//----- nvinfo : EIATTR_KPARAM_INFO
	.align		4
.L_18:
        /*0038*/ 	.byte	0x04, 0x17
        /*003a*/ 	.short	(.L_20 - .L_19)
.L_19:
        /*003c*/ 	.word	0x00000000
        /*0040*/ 	.short	0x0001
        /*0042*/ 	.short	0x0008
        /*0044*/ 	.byte	0x00, 0xf0, 0x21, 0x00


	//----- nvinfo : EIATTR_KPARAM_INFO
	.align		4
.L_20:
        /*0048*/ 	.byte	0x04, 0x17
        /*004a*/ 	.short	(.L_22 - .L_21)
.L_21:
        /*004c*/ 	.word	0x00000000
        /*0050*/ 	.short	0x0000
        /*0052*/ 	.short	0x0000
        /*0054*/ 	.byte	0x00, 0xf5, 0x21, 0x00


	//----- nvinfo : EIATTR_SPARSE_MMA_MASK
	.align		4
.L_22:
        /*0058*/ 	.byte	0x03, 0x50
        /*005a*/ 	.short	0x0000


	//----- nvinfo : EIATTR_MAXREG_COUNT
	.align		4
        /*005c*/ 	.byte	0x03, 0x1b
        /*005e*/ 	.short	0x00ff


	//----- nvinfo : EIATTR_NUM_BARRIERS
	.align		4
        /*0060*/ 	.byte	0x02, 0x4c
        /*0062*/ 	.byte	0x01
	.zero		1


	//----- nvinfo : EIATTR_MERCURY_ISA_VERSION
	.align		4
        /*0064*/ 	.byte	0x03, 0x5f
        /*0066*/ 	.short	0x0101


	//----- nvinfo : EIATTR_INT_WARP_WIDE_INSTR_OFFSETS
	.align		4
        /*0068*/ 	.byte	0x04, 0x31
        /*006a*/ 	.short	(.L_24 - .L_23)


	//   ....[0]....
.L_23:
        /*006c*/ 	.word	0x00000890


	//   ....[1]....
        /*0070*/ 	.word	0x000008a0


	//   ....[2]....
        /*0074*/ 	.word	0x000009a0


	//----- nvinfo : EIATTR_VRC_CTA_INIT_COUNT
	.align		4
.L_24:
        /*0078*/ 	.byte	0x02, 0x4a
	.zero		1
	.zero		1


	//----- nvinfo : EIATTR_EXIT_INSTR_OFFSETS
	.align		4
        /*007c*/ 	.byte	0x04, 0x1c
        /*007e*/ 	.short	(.L_26 - .L_25)


	//   ....[0]....
.L_25:
        /*0080*/ 	.word	0x00000140


	//   ....[1]....
        /*0084*/ 	.word	0x00000970


	//   ....[2]....
        /*0088*/ 	.word	0x00000a00


	//----- nvinfo : EIATTR_CRS_STACK_SIZE
	.align		4
.L_26:
        /*008c*/ 	.byte	0x04, 0x1e
        /*008e*/ 	.short	(.L_28 - .L_27)
.L_27:
        /*0090*/ 	.word	0x00000000


	//----- nvinfo : EIATTR_CBANK_PARAM_SIZE
	.align		4
.L_28:
        /*0094*/ 	.byte	0x03, 0x19
        /*0096*/ 	.short	0x0020


	//----- nvinfo : EIATTR_PARAM_CBANK
	.align		4
        /*0098*/ 	.byte	0x04, 0x0a
        /*009a*/ 	.short	(.L_30 - .L_29)
	.align		4
.L_29:
        /*009c*/ 	.word	index@(.nv.constant0._Z15constantSubstrsPixS_ii)
        /*00a0*/ 	.short	0x0380
        /*00a2*/ 	.short	0x0020


	//----- nvinfo : EIATTR_SW_WAR
	.align		4
.L_30:
        /*00a4*/ 	.byte	0x04, 0x36
        /*00a6*/ 	.short	(.L_32 - .L_31)
.L_31:
        /*00a8*/ 	.word	0x00000008
.L_32:


//--------------------- .nv.callgraph             --------------------------
	.section	.nv.callgraph,"",@"SHT_CUDA_CALLGRAPH"
	.align	4
	.sectionentsize	8
	.align		4
        /*0000*/ 	.word	0x00000000
	.align		4
        /*0004*/ 	.word	0xffffffff
	.align		4
        /*0008*/ 	.word	0x00000000
	.align		4
        /*000c*/ 	.word	0xfffffffe
	.align		4
        /*0010*/ 	.word	0x00000000
	.align		4
        /*0014*/ 	.word	0xfffffffd
	.align		4
        /*0018*/ 	.word	0x00000000
	.align		4
        /*001c*/ 	.word	0xfffffffc


//--------------------- .nv.constant4             --------------------------
	.section	.nv.constant4,"a",@progbits
	.align	8
	.align		8
.nv.constant4:
        /*0000*/ 	.dword	d_count


//--------------------- .text._Z15constantSubstrsPixS_ii --------------------------
	.section	.text._Z15constantSubstrsPixS_ii,"ax",@progbits
	.align	128
        .global         _Z15constantSubstrsPixS_ii
        .type           _Z15constantSubstrsPixS_ii,@function
        .size           _Z15constantSubstrsPixS_ii,(.L_x_14 - _Z15constantSubstrsPixS_ii)
        .other          _Z15constantSubstrsPixS_ii,@"STO_CUDA_ENTRY STV_DEFAULT"
_Z15constantSubstrsPixS_ii:
.text._Z15constantSubstrsPixS_ii:
[----:B------:R-:W-:Y:S01]  /*0000*/  LDC R1, c[0x0][0x37c] ;  /* 0x0000df00ff017b82 */ /* 0x000fe20000000800 */
[----:B------:R-:W0:Y:S01]  /*0010*/  S2R R3, SR_TID.X ;  /* 0x0000000000037919 */ /* 0x000e220000002100 */
[----:B------:R-:W1:Y:S06]  /*0020*/  LDCU UR4, c[0x0][0x360] ;  /* 0x00006c00ff0477ac */ /* 0x000e6c0008000800 */
[----:B------:R-:W2:Y:S01]  /*0030*/  LDC R7, c[0x0][0x39c] ;  /* 0x0000e700ff077b82 */ /* 0x000ea20000000800 */
[----:B------:R-:W1:Y:S01]  /*0040*/  S2R R0, SR_CTAID.X ;  /* 0x0000000000007919 */ /* 0x000e620000002500 */
[----:B------:R-:W3:Y:S01]  /*0050*/  LDCU.64 UR10, c[0x0][0x388] ;  /* 0x00007100ff0a77ac */ /* 0x000ee20008000a00 */
[----:B------:R-:W4:Y:S01]  /*0060*/  LDCU.64 UR8, c[0x0][0x358] ;  /* 0x00006b00ff0877ac */ /* 0x000f220008000a00 */
[----:B0-----:R-:W-:Y:S01]  /*0070*/  ISETP.NE.AND P2, PT, R3, RZ, PT ;  /* 0x000000ff0300720c */ /* 0x001fe20003f45270 */
[----:B-1----:R-:W-:-:S04]  /*0080*/  IMAD R0, R0, UR4, R3 ;  /* 0x0000000400007c24 */ /* 0x002fc8000f8e0203 */
[C---:B--2---:R-:W-:Y:S01]  /*0090*/  IMAD R2, R0.reuse, R7, RZ ;  /* 0x0000000700027224 */ /* 0x044fe200078e02ff */
[----:B------:R-:W-:-:S07]  /*00a0*/  ISETP.NE.AND P1, PT, R0, RZ, PT ;  /* 0x000000ff0000720c */ /* 0x000fce0003f25270 */
[----:B------:R-:W0:Y:S01]  /*00b0*/  @!P2 S2R R3, SR_CgaCtaId ;  /* 0x000000000003a919 */ /* 0x000e220000008800 */
[----:B---3--:R-:W-:Y:S02]  /*00c0*/  ISETP.GE.U32.AND P0, PT, R2, UR10, PT ;  /* 0x0000000a02007c0c */ /* 0x008fe4000bf06070 */
[----:B------:R-:W-:Y:S02]  /*00d0*/  SHF.R.S32.HI R4, RZ, 0x1f, R2 ;  /* 0x0000001fff047819 */ /* 0x000fe40000011402 */
[----:B------:R-:W-:Y:S02]  /*00e0*/  @!P2 MOV R0, 0x400 ;  /* 0x000004000000a802 */ /* 0x000fe40000000f00 */
[----:B------:R-:W-:Y:S01]  /*00f0*/  ISETP.GE.AND.EX P0, PT, R4, UR11, PT, P0 ;  /* 0x0000000b04007c0c */ /* 0x000fe2000bf06300 */
[----:B------:R-:W4:Y:S01]  /*0100*/  @!P1 LDC.64 R8, c[0x4][RZ] ;  /* 0x01000000ff089b82 */ /* 0x000f220000000a00 */
[----:B0-----:R-:W-:Y:S01]  /*0110*/  @!P2 LEA R0, R3, R0, 0x18 ;  /* 0x000000000300a211 */ /* 0x001fe200078ec0ff */
[----:B----4-:R0:W-:Y:S04]  /*0120*/  @!P1 STG.E desc[UR8][R8.64], RZ ;  /* 0x000000ff08009986 */ /* 0x0101e8000c101908 */
[----:B------:R0:W-:Y:S06]  /*0130*/  @!P2 STS.64 [R0], RZ ;  /* 0x000000ff0000a388 */ /* 0x0001ec0000000a00 */
[----:B------:R-:W-:Y:S05]  /*0140*/  @P0 EXIT ;  /* 0x000000000000094d */ /* 0x000fea0003800000 */
[----:B------:R-:W-:Y:S01]  /*0150*/  ISETP.GE.AND P0, PT, R7, 0x1, PT ;  /* 0x000000010700780c */ /* 0x000fe20003f06270 */
[----:B0-----:R-:W-:-:S12]  /*0160*/  IMAD.MOV.U32 R0, RZ, RZ, RZ ;  /* 0x000000ffff007224 */ /* 0x001fd800078e00ff */
[----:B------:R-:W-:Y:S05]  /*0170*/  @!P0 BRA `(.L_x_0) ;  /* 0x0000000400bc8947 */ /* 0x000fea0003800000 */
[----:B------:R-:W0:Y:S01]  /*0180*/  LDCU UR4, c[0x0][0x398] ;  /* 0x00007300ff0477ac */ /* 0x000e220008000800 */
[----:B------:R-:W-:Y:S01]  /*0190*/  IMAD.MOV.U32 R3, RZ, RZ, R4 ;  /* 0x000000ffff037224 */ /* 0x000fe200078e0004 */
[----:B------:R-:W-:-:S04]  /*01a0*/  IADD3 R5, P0, PT, R2, R7, RZ ;  /* 0x0000000702057210 */ /* 0x000fc80007f1e0ff */
[----:B------:R-:W-:Y:S02]  /*01b0*/  LEA.HI.X.SX32 R4, R7, R3, 0x1, P0 ;  /* 0x0000000307047211 */ /* 0x000fe400000f0eff */
[----:B------:R-:W-:-:S04]  /*01c0*/  ISETP.LT.U32.AND P0, PT, R5, UR10, PT ;  /* 0x0000000a05007c0c */ /* 0x000fc8000bf01070 */
[----:B------:R-:W-:-:S04]  /*01d0*/  ISETP.LT.AND.EX P0, PT, R4, UR11, PT, P0 ;  /* 0x0000000b04007c0c */ /* 0x000fc8000bf01300 */
[----:B------:R-:W-:Y:S01]  /*01e0*/  SEL R5, R5, UR10, P0 ;  /* 0x0000000a05057c07 */ /* 0x000fe20008000000 */
[----:B0-----:R-:W-:Y:S01]  /*01f0*/  UISETP.GE.AND UP0, UPT, UR4, 0x1, UPT ;  /* 0x000000010400788c */ /* 0x001fe2000bf06270 */
[----:B------:R-:W-:-:S08]  /*0200*/  SEL R4, R4, UR11, P0 ;  /* 0x0000000b04047c07 */ /* 0x000fd00008000000 */
[----:B------:R-:W-:Y:S05]  /*0210*/  BRA.U UP0, `(.L_x_1) ;  /* 0x00000001001c7547 */ /* 0x000fea000b800000 */
[----:B------:R-:W-:-:S05]  /*0220*/  IADD3 R0, P0, PT, R2, 0x1, RZ ;  /* 0x0000000102007810 */ /* 0x000fca0007f1e0ff */
[----:B------:R-:W-:Y:S01]  /*0230*/  IMAD.X R3, RZ, RZ, R3, P0 ;  /* 0x000000ffff037224 */ /* 0x000fe200000e0603 */
[----:B------:R-:W-:-:S04]  /*0240*/  ISETP.GT.U32.AND P0, PT, R5, R0, PT ;  /* 0x000000000500720c */ /* 0x000fc80003f04070 */
[----:B------:R-:W-:-:S04]  /*0250*/  ISETP.GT.AND.EX P0, PT, R4, R3, PT, P0 ;  /* 0x000000030400720c */ /* 0x000fc80003f04300 */
[----:B------:R-:W-:-:S05]  /*0260*/  SEL R5, R5, R0, P0 ;  /* 0x0000000005057207 */ /* 0x000fca0000000000 */
[----:B------:R-:W-:Y:S01]  /*0270*/  IMAD.IADD R0, R5, 0x1, -R2 ;  /* 0x0000000105007824 */ /* 0x000fe200078e0a02 */
[----:B------:R-:W-:Y:S06]  /*0280*/  BRA `(.L_x_0) ;  /* 0x0000000400787947 */ /* 0x000fec0003800000 */
.L_x_1:
[----:B------:R-:W-:Y:S01]  /*0290*/  BSSY.RECONVERGENT B1, `(.L_x_0) ;  /* 0x000005d000017945 */ /* 0x000fe20003800200 */
[----:B------:R-:W-:Y:S01]  /*02a0*/  IMAD.MOV.U32 R0, RZ, RZ, RZ ;  /* 0x000000ffff007224 */ /* 0x000fe200078e00ff */
[----:B------:R-:W0:Y:S01]  /*02b0*/  LDCU UR7, c[0x0][0x398] ;  /* 0x00007300ff0777ac */ /* 0x000e220008000800 */
[----:B------:R-:W1:Y:S05]  /*02c0*/  LDCU.64 UR12, c[0x0][0x380] ;  /* 0x00007000ff0c77ac */ /* 0x000e6a0008000a00 */
.L_x_11:
[----:B------:R-:W2:Y:S01]  /*02d0*/  LDC.64 R10, c[0x0][0x390] ;  /* 0x0000e400ff0a7b82 */ /* 0x000ea20000000a00 */
[----:B------:R-:W-:Y:S01]  /*02e0*/  HFMA2 R8, -RZ, RZ, 0, 0 ;  /* 0x00000000ff087431 */ /* 0x000fe200000001ff */
[----:B------:R-:W-:Y:S01]  /*02f0*/  BSSY.RECONVERGENT B0, `(.L_x_2) ;  /* 0x0000050000007945 */ /* 0x000fe20003800200 */
[----:B------:R-:W-:Y:S02]  /*0300*/  IMAD.MOV.U32 R6, RZ, RZ, -0x1 ;  /* 0xffffffffff067424 */ /* 0x000fe400078e00ff */
[----:B------:R-:W-:Y:S02]  /*0310*/  IMAD.MOV.U32 R7, RZ, RZ, RZ ;  /* 0x000000ffff077224 */ /* 0x000fe400078e00ff */
[----:B------:R-:W-:Y:S02]  /*0320*/  IMAD.MOV.U32 R12, RZ, RZ, R2 ;  /* 0x000000ffff0c7224 */ /* 0x000fe400078e0002 */
[----:B------:R-:W-:-:S07]  /*0330*/  IMAD.MOV.U32 R13, RZ, RZ, R3 ;  /* 0x000000ffff0d7224 */ /* 0x000fce00078e0003 */
.L_x_10:
[----:B--2---:R-:W-:-:S05]  /*0340*/  IMAD.WIDE.U32 R14, R7, 0x4, R10 ;  /* 0x00000004070e7825 */ /* 0x004fca00078e000a */
[----:B------:R-:W2:Y:S01]  /*0350*/  LDG.E R9, desc[UR8][R14.64] ;  /* 0x000000080e097981 */ /* 0x000ea2000c1e1900 */
[----:B------:R-:W-:Y:S01]  /*0360*/  BSSY.RECONVERGENT B2, `(.L_x_3) ;  /* 0x000001d000027945 */ /* 0x000fe20003800200 */
[----:B--2---:R-:W-:-:S04]  /*0370*/  SHF.R.S32.HI R21, RZ, 0x1f, R9 ;  /* 0x0000001fff157819 */ /* 0x004fc80000011409 */
[----:B------:R-:W-:-:S04]  /*0380*/  LOP3.LUT R20, R13, R21, RZ, 0xfc, !PT ;  /* 0x000000150d147212 */ /* 0x000fc800078efcff */
[----:B------:R-:W-:-:S13]  /*0390*/  ISETP.NE.AND.EX P0, PT, R20, RZ, PT, !PT ;  /* 0x000000ff1400720c */ /* 0x000fda0003f053f0 */
[----:B------:R-:W-:Y:S05]  /*03a0*/  @P0 BRA `(.L_x_4) ;  /* 0x0000000000500947 */ /* 0x000fea0003800000 */
[----:B------:R-:W2:Y:S01]  /*03b0*/  I2F.U32.RP R16, R9 ;  /* 0x0000000900107306 */ /* 0x000ea20000209000 */
[----:B------:R-:W-:Y:S01]  /*03c0*/  IMAD.MOV R17, RZ, RZ, -R9 ;  /* 0x000000ffff117224 */ /* 0x000fe200078e0a09 */
[----:B------:R-:W-:-:S06]  /*03d0*/  ISETP.NE.U32.AND P1, PT, R9, RZ, PT ;  /* 0x000000ff0900720c */ /* 0x000fcc0003f25070 */
[----:B--2---:R-:W2:Y:S02]  /*03e0*/  MUFU.RCP R16, R16 ;  /* 0x0000001000107308 */ /* 0x004ea40000001000 */
[----:B--2---:R-:W-:-:S06]  /*03f0*/  VIADD R14, R16, 0xffffffe ;  /* 0x0ffffffe100e7836 */ /* 0x004fcc0000000000 */
[----:B------:R2:W3:Y:S02]  /*0400*/  F2I.FTZ.U32.TRUNC.NTZ R15, R14 ;  /* 0x0000000e000f7305 */ /* 0x0004e4000021f000 */
[----:B--2---:R-:W-:Y:S02]  /*0410*/  IMAD.MOV.U32 R14, RZ, RZ, RZ ;  /* 0x000000ffff0e7224 */ /* 0x004fe400078e00ff */
[----:B---3--:R-:W-:-:S04]  /*0420*/  IMAD R17, R17, R15, RZ ;  /* 0x0000000f11117224 */ /* 0x008fc800078e02ff */
[----:B------:R-:W-:-:S06]  /*0430*/  IMAD.HI.U32 R15, R15, R17, R14 ;  /* 0x000000110f0f7227 */ /* 0x000fcc00078e000e */
[----:B------:R-:W-:-:S04]  /*0440*/  IMAD.HI.U32 R15, R15, R12, RZ ;  /* 0x0000000c0f0f7227 */ /* 0x000fc800078e00ff */
[----:B------:R-:W-:-:S04]  /*0450*/  IMAD.MOV R15, RZ, RZ, -R15 ;  /* 0x000000ffff0f7224 */ /* 0x000fc800078e0a0f */
[----:B------:R-:W-:Y:S02]  /*0460*/  IMAD R18, R9, R15, R12 ;  /* 0x0000000f09127224 */ /* 0x000fe400078e020c */
[----:B------:R-:W-:-:S03]  /*0470*/  IMAD.MOV.U32 R15, RZ, RZ, RZ ;  /* 0x000000ffff0f7224 */ /* 0x000fc600078e00ff */
[----:B------:R-:W-:-:S13]  /*0480*/  ISETP.GE.U32.AND P0, PT, R18, R9, PT ;  /* 0x000000091200720c */ /* 0x000fda0003f06070 */
[----:B------:R-:W-:-:S04]  /*0490*/  @P0 IADD3 R18, PT, PT, -R9, R18, RZ ;  /* 0x0000001209120210 */ /* 0x000fc80007ffe1ff */
[----:B------:R-:W-:-:S13]  /*04a0*/  ISETP.GE.U32.AND P0, PT, R18, R9, PT ;  /* 0x000000091200720c */ /* 0x000fda0003f06070 */
[----:B------:R-:W-:Y:S01]  /*04b0*/  @P0 IMAD.IADD R18, R18, 0x1, -R9 ;  /* 0x0000000112120824 */ /* 0x000fe200078e0a09 */
[----:B------:R-:W-:-:S05]  /*04c0*/  @!P1 LOP3.LUT R18, RZ, R9, RZ, 0x33, !PT ;  /* 0x00000009ff129212 */ /* 0x000fca00078e33ff */
[----:B------:R-:W-:Y:S01]  /*04d0*/  IMAD.MOV.U32 R14, RZ, RZ, R18 ;  /* 0x000000ffff0e7224 */ /* 0x000fe200078e0012 */
[----:B------:R-:W-:Y:S06]  /*04e0*/  BRA `(.L_x_5) ;  /* 0x0000000000107947 */ /* 0x000fec0003800000 */
.L_x_4:
[----:B------:R-:W-:Y:S01]  /*04f0*/  IMAD.MOV.U32 R23, RZ, RZ, R12 ;  /* 0x000000ffff177224 */ /* 0x000fe200078e000c */
[----:B------:R-:W-:Y:S01]  /*0500*/  MOV R22, 0x530 ;  /* 0x0000053000167802 */ /* 0x000fe20000000f00 */
[----:B------:R-:W-:-:S07]  /*0510*/  IMAD.MOV.U32 R24, RZ, RZ, R13 ;  /* 0x000000ffff187224 */ /* 0x000fce00078e000d */
[----:B01----:R-:W-:Y:S05]  /*0520*/  CALL.REL.NOINC `($__internal_1_$__cuda_sm20_rem_s64) ;  /* 0x0000000800847944 */ /* 0x003fea0003c00000 */
.L_x_5:
[----:B01----:R-:W-:Y:S05]  /*0530*/  BSYNC.RECONVERGENT B2 ;  /* 0x0000000000027941 */ /* 0x003fea0003800200 */
.L_x_3:
[----:B------:R-:W-:-:S04]  /*0540*/  IADD3 R16, P0, PT, R8, R14, RZ ;  /* 0x0000000e08107210 */ /* 0x000fc80007f1e0ff */
[----:B------:R-:W-:Y:S02]  /*0550*/  LEA.HI.X.SX32 R15, R8, R15, 0x1, P0 ;  /* 0x0000000f080f7211 */ /* 0x000fe400000f0eff */
[----:B------:R-:W-:-:S04]  /*0560*/  LEA R14, P0, R16, UR12, 0x2 ;  /* 0x0000000c100e7c11 */ /* 0x000fc8000f8010ff */
[----:B------:R-:W-:-:S06]  /*0570*/  LEA.HI.X R15, R16, UR13, R15, 0x2, P0 ;  /* 0x0000000d100f7c11 */ /* 0x000fcc00080f140f */
[----:B------:R-:W2:Y:S01]  /*0580*/  LDG.E R15, desc[UR8][R14.64] ;  /* 0x000000080e0f7981 */ /* 0x000ea2000c1e1900 */
[----:B------:R-:W-:Y:S01]  /*0590*/  IMAD.MOV.U32 R17, RZ, RZ, RZ ;  /* 0x000000ffff117224 */ /* 0x000fe200078e00ff */
[----:B--2---:R-:W-:-:S13]  /*05a0*/  ISETP.GT.AND P0, PT, R6, R15, PT ;  /* 0x0000000f0600720c */ /* 0x004fda0003f04270 */
[----:B------:R-:W-:Y:S05]  /*05b0*/  @P0 BRA `(.L_x_6) ;  /* 0x00000000008c0947 */ /* 0x000fea0003800000 */
[----:B------:R-:W-:Y:S01]  /*05c0*/  ISETP.NE.AND.EX P0, PT, R20, RZ, PT, !PT ;  /* 0x000000ff1400720c */ /* 0x000fe20003f053f0 */
[----:B------:R-:W-:-:S12]  /*05d0*/  BSSY.RECONVERGENT B2, `(.L_x_7) ;  /* 0x000001b000027945 */ /* 0x000fd80003800200 */
[----:B------:R-:W-:Y:S05]  /*05e0*/  @P0 BRA `(.L_x_8) ;  /* 0x0000000000540947 */ /* 0x000fea0003800000 */
[----:B------:R-:W0:Y:S01]  /*05f0*/  I2F.U32.RP R6, R9 ;  /* 0x0000000900067306 */ /* 0x000e220000209000 */
[----:B------:R-:W-:Y:S01]  /*0600*/  IMAD.MOV R13, RZ, RZ, -R9 ;  /* 0x000000ffff0d7224 */ /* 0x000fe200078e0a09 */
[----:B------:R-:W-:-:S06]  /*0610*/  ISETP.NE.U32.AND P2, PT, R9, RZ, PT ;  /* 0x000000ff0900720c */ /* 0x000fcc0003f45070 */
[----:B0-----:R-:W0:Y:S02]  /*0620*/  MUFU.RCP R6, R6 ;  /* 0x0000000600067308 */ /* 0x001e240000001000 */
[----:B0-----:R-:W-:-:S06]  /*0630*/  IADD3 R16, PT, PT, R6, 0xffffffe, RZ ;  /* 0x0ffffffe06107810 */ /* 0x001fcc0007ffe0ff */
[----:B------:R0:W1:Y:S02]  /*0640*/  F2I.FTZ.U32.TRUNC.NTZ R17, R16 ;  /* 0x0000001000117305 */ /* 0x000064000021f000 */
[----:B0-----:R-:W-:Y:S02]  /*0650*/  IMAD.MOV.U32 R16, RZ, RZ, RZ ;  /* 0x000000ffff107224 */ /* 0x001fe400078e00ff */
[----:B-1----:R-:W-:-:S04]  /*0660*/  IMAD R13, R13, R17, RZ ;  /* 0x000000110d0d7224 */ /* 0x002fc800078e02ff */
[----:B------:R-:W-:-:S06]  /*0670*/  IMAD.HI.U32 R13, R17, R13, R16 ;  /* 0x0000000d110d7227 */ /* 0x000fcc00078e0010 */
[----:B------:R-:W-:-:S04]  /*0680*/  IMAD.HI.U32 R14, R13, R12, RZ ;  /* 0x0000000c0d0e7227 */ /* 0x000fc800078e00ff */
[----:B------:R-:W-:-:S04]  /*0690*/  IMAD.MOV R13, RZ, RZ, -R14 ;  /* 0x000000ffff0d7224 */ /* 0x000fc800078e0a0e */
[----:B------:R-:W-:Y:S02]  /*06a0*/  IMAD R12, R9, R13, R12 ;  /* 0x0000000d090c7224 */ /* 0x000fe400078e020c */
[----:B------:R-:W-:-:S03]  /*06b0*/  IMAD.MOV.U32 R13, RZ, RZ, RZ ;  /* 0x000000ffff0d7224 */ /* 0x000fc600078e00ff */
[----:B------:R-:W-:-:S13]  /*06c0*/  ISETP.GE.U32.AND P0, PT, R12, R9, PT ;  /* 0x000000090c00720c */ /* 0x000fda0003f06070 */
[----:B------:R-:W-:Y:S02]  /*06d0*/  @P0 IMAD.IADD R12, R12, 0x1, -R9 ;  /* 0x000000010c0c0824 */ /* 0x000fe400078e0a09 */
[----:B------:R-:W-:-:S03]  /*06e0*/  @P0 VIADD R14, R14, 0x1 ;  /* 0x000000010e0e0836 */ /* 0x000fc60000000000 */
[----:B------:R-:W-:-:S13]  /*06f0*/  ISETP.GE.U32.AND P1, PT, R12, R9, PT ;  /* 0x000000090c00720c */ /* 0x000fda0003f26070 */
[----:B------:R-:W-:Y:S01]  /*0700*/  @P1 VIADD R14, R14, 0x1 ;  /* 0x000000010e0e1836 */ /* 0x000fe20000000000 */
[----:B------:R-:W-:-:S04]  /*0710*/  @!P2 LOP3.LUT R14, RZ, R9, RZ, 0x33, !PT ;  /* 0x00000009ff0ea212 */ /* 0x000fc800078e33ff */
[----:B------:R-:W-:Y:S01]  /*0720*/  MOV R12, R14 ;  /* 0x0000000e000c7202 */ /* 0x000fe20000000f00 */
[----:B------:R-:W-:Y:S06]  /*0730*/  BRA `(.L_x_9) ;  /* 0x0000000000107947 */ /* 0x000fec0003800000 */
.L_x_8:
[----:B------:R-:W-:Y:S01]  /*0740*/  IMAD.MOV.U32 R6, RZ, RZ, R12 ;  /* 0x000000ffff067224 */ /* 0x000fe200078e000c */
[----:B------:R-:W-:Y:S01]  /*0750*/  MOV R20, 0x780 ;  /* 0x0000078000147802 */ /* 0x000fe20000000f00 */
[----:B------:R-:W-:-:S07]  /*0760*/  IMAD.MOV.U32 R14, RZ, RZ, R13 ;  /* 0x000000ffff0e7224 */ /* 0x000fce00078e000d */
[----:B------:R-:W-:Y:S05]  /*0770*/  CALL.REL.NOINC `($__internal_0_$__cuda_sm20_div_s64) ;  /* 0x0000000000a47944 */ /* 0x000fea0003c00000 */
.L_x_9:
[----:B------:R-:W-:Y:S05]  /*0780*/  BSYNC.RECONVERGENT B2 ;  /* 0x0000000000027941 */ /* 0x000fea0003800200 */
.L_x_7:
[----:B------:R-:W-:Y:S02]  /*0790*/  VIADD R7, R7, 0x1 ;  /* 0x0000000107077836 */ /* 0x000fe40000000000 */
[----:B------:R-:W-:Y:S02]  /*07a0*/  IMAD.IADD R8, R9, 0x1, R8 ;  /* 0x0000000109087824 */ /* 0x000fe400078e0208 */
[----:B------:R-:W-:Y:S01]  /*07b0*/  IMAD.MOV.U32 R6, RZ, RZ, R15 ;  /* 0x000000ffff067224 */ /* 0x000fe200078e000f */
[----:B------:R-:W-:-:S13]  /*07c0*/  ISETP.NE.AND P0, PT, R7, UR7, PT ;  /* 0x0000000707007c0c */ /* 0x000fda000bf05270 */
[----:B------:R-:W-:Y:S05]  /*07d0*/  @P0 BRA `(.L_x_10) ;  /* 0xfffffff800d80947 */ /* 0x000fea000383ffff */
[----:B------:R-:W-:-:S07]  /*07e0*/  HFMA2 R17, -RZ, RZ, 0, 5.9604644775390625e-08 ;  /* 0x00000001ff117431 */ /* 0x000fce00000001ff */
.L_x_6:
[----:B------:R-:W-:Y:S05]  /*07f0*/  BSYNC.RECONVERGENT B0 ;  /* 0x0000000000007941 */ /* 0x000fea0003800200 */
.L_x_2:
[----:B------:R-:W-:Y:S01]  /*0800*/  IADD3 R2, P0, PT, R2, 0x1, RZ ;  /* 0x0000000102027810 */ /* 0x000fe20007f1e0ff */
[----:B------:R-:W-:-:S04]  /*0810*/  IMAD.IADD R0, R17, 0x1, R0 ;  /* 0x0000000111007824 */ /* 0x000fc800078e0200 */
[----:B------:R-:W-:Y:S01]  /*0820*/  IMAD.X R3, RZ, RZ, R3, P0 ;  /* 0x000000ffff037224 */ /* 0x000fe200000e0603 */
[----:B------:R-:W-:-:S04]  /*0830*/  ISETP.GE.U32.AND P0, PT, R2, R5, PT ;  /* 0x000000050200720c */ /* 0x000fc80003f06070 */
[----:B------:R-:W-:-:S13]  /*0840*/  ISETP.GE.AND.EX P0, PT, R3, R4, PT, P0 ;  /* 0x000000040300720c */ /* 0x000fda0003f06300 */
[----:B------:R-:W-:Y:S05]  /*0850*/  @!P0 BRA `(.L_x_11) ;  /* 0xfffffff8009c8947 */ /* 0x000fea000383ffff */
[----:B------:R-:W-:Y:S05]  /*0860*/  BSYNC.RECONVERGENT B1 ;  /* 0x0000000000017941 */ /* 0x000fea0003800200 */
.L_x_0:
[----:B------:R-:W0:Y:S01]  /*0870*/  S2R R4, SR_LANEID ;  /* 0x0000000000047919 */ /* 0x000e220000000000 */
[----:B------:R-:W1:Y:S08]  /*0880*/  S2UR UR6, SR_CgaCtaId ;  /* 0x00000000000679c3 */ /* 0x000e700000008800 */
[----:B------:R-:W2:Y:S01]  /*0890*/  REDUX.SUM UR14, R0 ;  /* 0x00000000000e73c4 */ /* 0x000ea2000000c000 */
[----:B------:R-:W-:Y:S01]  /*08a0*/  VOTEU.ANY UR4, UPT, PT ;  /* 0x0000000000047886 */ /* 0x000fe200038e0100 */
[----:B------:R-:W-:Y:S01]  /*08b0*/  UMOV UR5, 0x400 ;  /* 0x0000040000057882 */ /* 0x000fe20000000000 */
[----:B------:R-:W-:Y:S01]  /*08c0*/  UFLO.U32 UR4, UR4 ;  /* 0x00000004000472bd */ /* 0x000fe200080e0000 */
[----:B------:R-:W-:-:S02]  /*08d0*/  IMAD.MOV.U32 R3, RZ, RZ, 0x1 ;  /* 0x00000001ff037424 */ /* 0x000fc400078e00ff */
[----:B--2---:R-:W-:-:S03]  /*08e0*/  IMAD.U32 R2, RZ, RZ, UR14 ;  /* 0x0000000eff027e24 */ /* 0x004fc6000f8e00ff */
[----:B0-----:R-:W-:Y:S01]  /*08f0*/  ISETP.EQ.U32.AND P0, PT, R4, UR4, PT ;  /* 0x0000000404007c0c */ /* 0x001fe2000bf02070 */
[----:B------:R-:W-:Y:S02]  /*0900*/  UIADD3 UR4, UPT, UPT, UR5, 0x4, URZ ;  /* 0x0000000405047890 */ /* 0x000fe4000fffe0ff */
[----:B-1----:R-:W-:Y:S02]  /*0910*/  ULEA UR5, UR6, UR5, 0x18 ;  /* 0x0000000506057291 */ /* 0x002fe4000f8ec0ff */
[----:B------:R-:W-:-:S08]  /*0920*/  ULEA UR4, UR6, UR4, 0x18 ;  /* 0x0000000406047291 */ /* 0x000fd0000f8ec0ff */
[----:B------:R-:W-:Y:S01]  /*0930*/  @P0 ATOMS.ADD RZ, [UR5], R2 ;  /* 0x00000002ffff098c */ /* 0x000fe20008000005 */
[----:B------:R-:W-:Y:S06]  /*0940*/  BAR.SYNC.DEFER_BLOCKING 0x0 ;  /* 0x0000000000007b1d */ /* 0x000fec0000010000 */
[----:B------:R-:W0:Y:S02]  /*0950*/  ATOMS.EXCH R0, [UR4], R3 ;  /* 0x00000003ff00798c */ /* 0x000e24000c000004 */
[----:B0-----:R-:W-:-:S13]  /*0960*/  ISETP.NE.AND P0, PT, R0, RZ, PT ;  /* 0x000000ff0000720c */ /* 0x001fda0003f05270 */
[----:B------:R-:W-:Y:S05]  /*0970*/  @P0 EXIT ;  /* 0x000000000000094d */ /* 0x000fea0003800000 */
[----:B------:R-:W0:Y:S01]  /*0980*/  LDS R0, [UR5] ;  /* 0x00000005ff007984 */ /* 0x000e220008000800 */
[----:B------:R-:W1:Y:S01]  /*0990*/  LDC.64 R2, c[0x4][RZ] ;  /* 0x01000000ff027b82 */ /* 0x000e620000000a00 */
[----:B------:R-:W-:Y:S02]  /*09a0*/  VOTEU.ANY UR4, UPT, PT ;  /* 0x0000000000047886 */ /* 0x000fe400038e0100 */
[----:B------:R-:W-:Y:S02]  /*09b0*/  UFLO.U32 UR6, UR4 ;  /* 0x00000004000672bd */ /* 0x000fe400080e0000 */
[----:B------:R-:W-:-:S04]  /*09c0*/  UPOPC UR4, UR4 ;  /* 0x00000004000472bf */ /* 0x000fc80008000000 */
[----:B------:R-:W-:Y:S02]  /*09d0*/  ISETP.EQ.U32.AND P0, PT, R4, UR6, PT ;  /* 0x0000000604007c0c */ /* 0x000fe4000bf02070 */
[----:B0-----:R-:W-:-:S11]  /*09e0*/  IMAD R5, R0, UR4, RZ ;  /* 0x0000000400057c24 */ /* 0x001fd6000f8e02ff */
[----:B-1----:R-:W-:Y:S01]  /*09f0*/  @P0 REDG.E.ADD.STRONG.GPU desc[UR8][R2.64], R5 ;  /* 0x000000050200098e */ /* 0x002fe2000c12e108 */
[----:B------:R-:W-:Y:S05]  /*0a00*/  EXIT ;  /* 0x000000000000794d */ /* 0x000fea0003800000 */
        .weak           $__internal_0_$__cuda_sm20_div_s64
        .type           $__internal_0_$__cuda_sm20_div_s64,@function
        .size           $__internal_0_$__cuda_sm20_div_s64,($__internal_1_$__cuda_sm20_rem_s64 - $__internal_0_$__cuda_sm20_div_s64)
$__internal_0_$__cuda_sm20_div_s64:
[-C--:B------:R-:W-:Y:S02]  /*0a10*/  IADD3 R16, P1, PT, RZ, -R9.reuse, RZ ;  /* 0x80000009ff107210 */ /* 0x080fe40007f3e0ff */
[----:B------:R-:W-:Y:S02]  /*0a20*/  ISETP.GE.AND P0, PT, R21, RZ, PT ;  /* 0x000000ff1500720c */ /* 0x000fe40003f06270 */
[----:B------:R-:W-:Y:S01]  /*0a30*/  ISETP.GE.AND P3, PT, R14, RZ, PT ;  /* 0x000000ff0e00720c */ /* 0x000fe20003f66270 */
[----:B------:R-:W-:Y:S01]  /*0a40*/  IMAD.X R12, RZ, RZ, ~R21, P1 ;  /* 0x000000ffff0c7224 */ /* 0x000fe200008e0e15 */
[----:B------:R-:W-:-:S04]  /*0a50*/  SEL R16, R16, R9, !P0 ;  /* 0x0000000910107207 */ /* 0x000fc80004000000 */
[----:B------:R-:W-:-:S04]  /*0a60*/  SEL R17, R12, R21, !P0 ;  /* 0x000000150c117207 */ /* 0x000fc80004000000 */
[----:B------:R-:W0:Y:S08]  /*0a70*/  I2F.U64.RP R22, R16 ;  /* 0x0000001000167312 */ /* 0x000e300000309000 */
[----:B0-----:R-:W0:Y:S02]  /*0a80*/  MUFU.RCP R22, R22 ;  /* 0x0000001600167308 */ /* 0x001e240000001000 */
[----:B0-----:R-:W-:-:S06]  /*0a90*/  VIADD R12, R22, 0x1ffffffe ;  /* 0x1ffffffe160c7836 */ /* 0x001fcc0000000000 */
[----:B------:R-:W0:Y:S02]  /*0aa0*/  F2I.U64.TRUNC R12, R12 ;  /* 0x0000000c000c7311 */ /* 0x000e24000020d800 */
[----:B0-----:R-:W-:-:S04]  /*0ab0*/  IMAD.WIDE.U32 R18, R12, R16, RZ ;  /* 0x000000100c127225 */ /* 0x001fc800078e00ff */
[----:B------:R-:W-:Y:S01]  /*0ac0*/  IMAD R19, R12, R17, R19 ;  /* 0x000000110c137224 */ /* 0x000fe200078e0213 */
[----:B------:R-:W-:-:S03]  /*0ad0*/  IADD3 R23, P0, PT, RZ, -R18, RZ ;  /* 0x80000012ff177210 */ /* 0x000fc60007f1e0ff */
[----:B------:R-:W-:Y:S02]  /*0ae0*/  IMAD R19, R13, R16, R19 ;  /* 0x000000100d137224 */ /* 0x000fe400078e0213 */
[----:B------:R-:W-:-:S03]  /*0af0*/  IMAD.HI.U32 R18, R12, R23, RZ ;  /* 0x000000170c127227 */ /* 0x000fc600078e00ff */
[----:B------:R-:W-:Y:S01]  /*0b00*/  IADD3.X R25, PT, PT, RZ, ~R19, RZ, P0, !PT ;  /* 0x80000013ff197210 */ /* 0x000fe200007fe4ff */
[----:B------:R-:W-:-:S04]  /*0b10*/  IMAD.MOV.U32 R19, RZ, RZ, R12 ;  /* 0x000000ffff137224 */ /* 0x000fc800078e000c */
[----:B------:R-:W-:-:S04]  /*0b20*/  IMAD.WIDE.U32 R18, P0, R12, R25, R18 ;  /* 0x000000190c127225 */ /* 0x000fc80007800012 */
[C---:B------:R-:W-:Y:S02]  /*0b30*/  IMAD R27, R13.reuse, R25, RZ ;  /* 0x000000190d1b7224 */ /* 0x040fe400078e02ff */
[----:B------:R-:W-:-:S04]  /*0b40*/  IMAD.HI.U32 R18, P1, R13, R23, R18 ;  /* 0x000000170d127227 */ /* 0x000fc80007820012 */
[----:B------:R-:W-:Y:S01]  /*0b50*/  IMAD.HI.U32 R23, R13, R25, RZ ;  /* 0x000000190d177227 */ /* 0x000fe200078e00ff */
[----:B------:R-:W-:-:S03]  /*0b60*/  IADD3 R19, P2, PT, R27, R18, RZ ;  /* 0x000000121b137210 */ /* 0x000fc60007f5e0ff */
[----:B------:R-:W-:Y:S02]  /*0b70*/  IMAD.X R23, R23, 0x1, R13, P0 ;  /* 0x0000000117177824 */ /* 0x000fe400000e060d */
[----:B------:R-:W-:-:S03]  /*0b80*/  IMAD.WIDE.U32 R12, R19, R16, RZ ;  /* 0x00000010130c7225 */ /* 0x000fc600078e00ff */
[----:B------:R-:W-:Y:S01]  /*0b90*/  IADD3.X R23, PT, PT, RZ, RZ, R23, P2, P1 ;  /* 0x000000ffff177210 */ /* 0x000fe200017e2417 */
[----:B------:R-:W-:Y:S01]  /*0ba0*/  IMAD R13, R19, R17, R13 ;  /* 0x00000011130d7224 */ /* 0x000fe200078e020d */
[----:B------:R-:W-:-:S03]  /*0bb0*/  IADD3 R25, P0, PT, RZ, -R12, RZ ;  /* 0x8000000cff197210 */ /* 0x000fc60007f1e0ff */
[----:B------:R-:W-:Y:S02]  /*0bc0*/  IMAD R13, R23, R16, R13 ;  /* 0x00000010170d7224 */ /* 0x000fe400078e020d */
[----:B------:R-:W-:-:S04]  /*0bd0*/  IMAD.HI.U32 R18, R19, R25, RZ ;  /* 0x0000001913127227 */ /* 0x000fc800078e00ff */
[----:B------:R-:W-:Y:S01]  /*0be0*/  IMAD.X R12, RZ, RZ, ~R13, P0 ;  /* 0x000000ffff0c7224 */ /* 0x000fe200000e0e0d */
[----:B------:R-:W-:-:S03]  /*0bf0*/  IADD3 R13, P4, PT, RZ, -R6, RZ ;  /* 0x80000006ff0d7210 */ /* 0x000fc60007f9e0ff */
[----:B------:R-:W-:-:S04]  /*0c00*/  IMAD.WIDE.U32 R18, P0, R19, R12, R18 ;  /* 0x0000000c13127225 */ /* 0x000fc80007800012 */
[----:B------:R-:W-:Y:S01]  /*0c10*/  IMAD.HI.U32 R18, P1, R23, R25, R18 ;  /* 0x0000001917127227 */ /* 0x000fe20007820012 */
[----:B------:R-:W-:-:S03]  /*0c20*/  SEL R19, R13, R6, !P3 ;  /* 0x000000060d137207 */ /* 0x000fc60005800000 */
[CC--:B------:R-:W-:Y:S02]  /*0c30*/  IMAD R25, R23.reuse, R12.reuse, RZ ;  /* 0x0000000c17197224 */ /* 0x0c0fe400078e02ff */
[----:B------:R-:W-:-:S03]  /*0c40*/  IMAD.HI.U32 R6, R23, R12, RZ ;  /* 0x0000000c17067227 */ /* 0x000fc600078e00ff */
[----:B------:R-:W-:Y:S01]  /*0c50*/  IADD3 R18, P2, PT, R25, R18, RZ ;  /* 0x0000001219127210 */ /* 0x000fe20007f5e0ff */
[----:B------:R-:W-:Y:S02]  /*0c60*/  IMAD.X R13, RZ, RZ, ~R14, P4 ;  /* 0x000000ffff0d7224 */ /* 0x000fe400020e0e0e */
[----:B------:R-:W-:Y:S02]  /*0c70*/  IMAD.X R6, R6, 0x1, R23, P0 ;  /* 0x0000000106067824 */ /* 0x000fe400000e0617 */
[C---:B------:R-:W-:Y:S01]  /*0c80*/  IMAD.HI.U32 R12, R18.reuse, R19, RZ ;  /* 0x00000013120c7227 */ /* 0x040fe200078e00ff */
[-C--:B------:R-:W-:Y:S02]  /*0c90*/  SEL R23, R13, R14.reuse, !P3 ;  /* 0x0000000e0d177207 */ /* 0x080fe40005800000 */
[----:B------:R-:W-:Y:S01]  /*0ca0*/  IADD3.X R6, PT, PT, RZ, RZ, R6, P2, P1 ;  /* 0x000000ffff067210 */ /* 0x000fe200017e2406 */
[----:B------:R-:W-:Y:S01]  /*0cb0*/  IMAD.MOV.U32 R13, RZ, RZ, RZ ;  /* 0x000000ffff0d7224 */ /* 0x000fe200078e00ff */
[----:B------:R-:W-:Y:S01]  /*0cc0*/  LOP3.LUT R14, R21, R14, RZ, 0x3c, !PT ;  /* 0x0000000e150e7212 */ /* 0x000fe200078e3cff */
[----:B------:R-:W-:-:S04]  /*0cd0*/  IMAD.WIDE.U32 R12, R18, R23, R12 ;  /* 0x00000017120c7225 */ /* 0x000fc800078e000c */
[C---:B------:R-:W-:Y:S02]  /*0ce0*/  IMAD R25, R6.reuse, R23, RZ ;  /* 0x0000001706197224 */ /* 0x040fe400078e02ff */
[----:B------:R-:W-:-:S04]  /*0cf0*/  IMAD.HI.U32 R12, P0, R6, R19, R12 ;  /* 0x00000013060c7227 */ /* 0x000fc8000780000c */
[----:B------:R-:W-:Y:S01]  /*0d00*/  IMAD.HI.U32 R27, R6, R23, RZ ;  /* 0x00000017061b7227 */ /* 0x000fe200078e00ff */
[----:B------:R-:W-:-:S04]  /*0d10*/  IADD3 R25, P1, PT, R25, R12, RZ ;  /* 0x0000000c19197210 */ /* 0x000fc80007f3e0ff */
[----:B------:R-:W-:Y:S01]  /*0d20*/  IADD3.X R27, PT, PT, R27, RZ, RZ, P0, !PT ;  /* 0x000000ff1b1b7210 */ /* 0x000fe200007fe4ff */
[----:B------:R-:W-:-:S04]  /*0d30*/  IMAD.WIDE.U32 R12, R25, R16, RZ ;  /* 0x00000010190c7225 */ /* 0x000fc800078e00ff */
[----:B------:R-:W-:Y:S01]  /*0d40*/  IMAD.X R27, RZ, RZ, R27, P1 ;  /* 0x000000ffff1b7224 */ /* 0x000fe200008e061b */
[----:B------:R-:W-:Y:S01]  /*0d50*/  IADD3 R29, P1, PT, -R12, R19, RZ ;  /* 0x000000130c1d7210 */ /* 0x000fe20007f3e1ff */
[----:B------:R-:W-:-:S03]  /*0d60*/  IMAD R6, R25, R17, R13 ;  /* 0x0000001119067224 */ /* 0x000fc600078e020d */
[-C--:B------:R-:W-:Y:S01]  /*0d70*/  ISETP.GE.U32.AND P0, PT, R29, R16.reuse, PT ;  /* 0x000000101d00720c */ /* 0x080fe20003f06070 */
[----:B------:R-:W-:-:S04]  /*0d80*/  IMAD R6, R27, R16, R6 ;  /* 0x000000101b067224 */ /* 0x000fc800078e0206 */
[----:B------:R-:W-:Y:S01]  /*0d90*/  IMAD.X R23, R23, 0x1, ~R6, P1 ;  /* 0x0000000117177824 */ /* 0x000fe200008e0e06 */
[----:B------:R-:W-:Y:S02]  /*0da0*/  IADD3 R13, P1, PT, R29, -R16, RZ ;  /* 0x800000101d0d7210 */ /* 0x000fe40007f3e0ff */
[----:B------:R-:W-:Y:S02]  /*0db0*/  IADD3 R6, P2, PT, R25, 0x1, RZ ;  /* 0x0000000119067810 */ /* 0x000fe40007f5e0ff */
[C---:B------:R-:W-:Y:S01]  /*0dc0*/  ISETP.GE.U32.AND.EX P0, PT, R23.reuse, R17, PT, P0 ;  /* 0x000000111700720c */ /* 0x040fe20003f06100 */
[----:B------:R-:W-:Y:S02]  /*0dd0*/  IMAD.X R19, R23, 0x1, ~R17, P1 ;  /* 0x0000000117137824 */ /* 0x000fe400008e0e11 */
[----:B------:R-:W-:Y:S01]  /*0de0*/  IMAD.X R12, RZ, RZ, R27, P2 ;  /* 0x000000ffff0c7224 */ /* 0x000fe200010e061b */
[----:B------:R-:W-:Y:S02]  /*0df0*/  SEL R13, R13, R29, P0 ;  /* 0x0000001d0d0d7207 */ /* 0x000fe40000000000 */
[----:B------:R-:W-:-:S02]  /*0e00*/  SEL R25, R6, R25, P0 ;  /* 0x0000001906197207 */ /* 0x000fc40000000000 */
[----:B------:R-:W-:Y:S02]  /*0e10*/  SEL R19, R19, R23, P0 ;  /* 0x0000001713137207 */ /* 0x000fe40000000000 */
[----:B------:R-:W-:Y:S02]  /*0e20*/  ISETP.GE.U32.AND P1, PT, R13, R16, PT ;  /* 0x000000100d00720c */ /* 0x000fe40003f26070 */
[----:B------:R-:W-:Y:S02]  /*0e30*/  SEL R6, R12, R27, P0 ;  /* 0x0000001b0c067207 */ /* 0x000fe40000000000 */
[----:B------:R-:W-:Y:S02]  /*0e40*/  IADD3 R12, P2, PT, R25, 0x1, RZ ;  /* 0x00000001190c7810 */ /* 0x000fe40007f5e0ff */
[----:B------:R-:W-:Y:S02]  /*0e50*/  ISETP.GE.U32.AND.EX P0, PT, R19, R17, PT, P1 ;  /* 0x000000111300720c */ /* 0x000fe40003f06110 */
[----:B------:R-:W-:Y:S01]  /*0e60*/  ISETP.GE.AND P1, PT, R14, RZ, PT ;  /* 0x000000ff0e00720c */ /* 0x000fe20003f26270 */
[----:B------:R-:W-:Y:S01]  /*0e70*/  IMAD.X R13, RZ, RZ, R6, P2 ;  /* 0x000000ffff0d7224 */ /* 0x000fe200010e0606 */
[----:B------:R-:W-:-:S04]  /*0e80*/  SEL R12, R12, R25, P0 ;  /* 0x000000190c0c7207 */ /* 0x000fc80000000000 */
[----:B------:R-:W-:Y:S02]  /*0e90*/  SEL R13, R13, R6, P0 ;  /* 0x000000060d0d7207 */ /* 0x000fe40000000000 */
[-C--:B------:R-:W-:Y:S02]  /*0ea0*/  IADD3 R17, P2, PT, RZ, -R12.reuse, RZ ;  /* 0x8000000cff117210 */ /* 0x080fe40007f5e0ff */
[----:B------:R-:W-:Y:S02]  /*0eb0*/  ISETP.NE.U32.AND P0, PT, R9, RZ, PT ;  /* 0x000000ff0900720c */ /* 0x000fe40003f05070 */
[----:B------:R-:W-:Y:S01]  /*0ec0*/  SEL R12, R17, R12, !P1 ;  /* 0x0000000c110c7207 */ /* 0x000fe20004800000 */
[----:B------:R-:W-:Y:S01]  /*0ed0*/  IMAD.X R6, RZ, RZ, ~R13, P2 ;  /* 0x000000ffff067224 */ /* 0x000fe200010e0e0d */
[----:B------:R-:W-:Y:S01]  /*0ee0*/  ISETP.NE.AND.EX P0, PT, R21, RZ, PT, P0 ;  /* 0x000000ff1500720c */ /* 0x000fe20003f05300 */
[----:B------:R-:W-:-:S03]  /*0ef0*/  HFMA2 R21, -RZ, RZ, 0, 0 ;  /* 0x00000000ff157431 */ /* 0x000fc600000001ff */
[----:B------:R-:W-:Y:S02]  /*0f00*/  SEL R13, R6, R13, !P1 ;  /* 0x0000000d060d7207 */ /* 0x000fe40004800000 */
[----:B------:R-:W-:Y:S02]  /*0f10*/  SEL R12, R12, 0xffffffff, P0 ;  /* 0xffffffff0c0c7807 */ /* 0x000fe40000000000 */
[----:B------:R-:W-:Y:S01]  /*0f20*/  SEL R13, R13, 0xffffffff, P0 ;  /* 0xffffffff0d0d7807 */ /* 0x000fe20000000000 */
[----:B------:R-:W-:Y:S06]  /*0f30*/  RET.REL.NODEC R20 `(_Z15constantSubstrsPixS_ii) ;  /* 0xfffffff014307950 */ /* 0x000fec0003c3ffff */
        .weak           $__internal_1_$__cuda_sm20_rem_s64
        .type           $__internal_1_$__cuda_sm20_rem_s64,@function
        .size           $__internal_1_$__cuda_sm20_rem_s64,(.L_x_14 - $__internal_1_$__cuda_sm20_rem_s64)
$__internal_1_$__cuda_sm20_rem_s64:
[----:B------:R-:W-:Y:S02]  /*0f40*/  IADD3 R14, P1, PT, RZ, -R9, RZ ;  /* 0x80000009ff0e7210 */ /* 0x000fe40007f3e0ff */
[----:B------:R-:W-:-:S03]  /*0f50*/  ISETP.GE.AND P0, PT, R21, RZ, PT ;  /* 0x000000ff1500720c */ /* 0x000fc60003f06270 */
[----:B------:R-:W-:Y:S01]  /*0f60*/  IMAD.X R16, RZ, RZ, ~R21, P1 ;  /* 0x000000ffff107224 */ /* 0x000fe200008e0e15 */
[----:B------:R-:W-:-:S04]  /*0f70*/  SEL R14, R14, R9, !P0 ;  /* 0x000000090e0e7207 */ /* 0x000fc80004000000 */
[----:B------:R-:W-:-:S04]  /*0f80*/  SEL R15, R16, R21, !P0 ;  /* 0x00000015100f7207 */ /* 0x000fc80004000000 */
[----:B------:R-:W0:Y:S08]  /*0f90*/  I2F.U64.RP R26, R14 ;  /* 0x0000000e001a7312 */ /* 0x000e300000309000 */
[----:B0-----:R-:W0:Y:S02]  /*0fa0*/  MUFU.RCP R26, R26 ;  /* 0x0000001a001a7308 */ /* 0x001e240000001000 */
[----:B0-----:R-:W-:Y:S01]  /*0fb0*/  VIADD R16, R26, 0x1ffffffe ;  /* 0x1ffffffe1a107836 */ /* 0x001fe20000000000 */
[----:B------:R-:W-:-:S05]  /*0fc0*/  IADD3 R26, P4, PT, RZ, -R23, RZ ;  /* 0x80000017ff1a7210 */ /* 0x000fca0007f9e0ff */
[----:B------:R-:W0:Y:S02]  /*0fd0*/  F2I.U64.TRUNC R16, R16 ;  /* 0x0000001000107311 */ /* 0x000e24000020d800 */
[----:B0-----:R-:W-:-:S04]  /*0fe0*/  IMAD.WIDE.U32 R18, R16, R14, RZ ;  /* 0x0000000e10127225 */ /* 0x001fc800078e00ff */
[----:B------:R-:W-:Y:S01]  /*0ff0*/  IMAD R19, R16, R15, R19 ;  /* 0x0000000f10137224 */ /* 0x000fe200078e0213 */
[----:B------:R-:W-:-:S03]  /*1000*/  IADD3 R25, P0, PT, RZ, -R18, RZ ;  /* 0x80000012ff197210 */ /* 0x000fc60007f1e0ff */
[----:B------:R-:W-:Y:S02]  /*1010*/  IMAD R19, R17, R14, R19 ;  /* 0x0000000e11137224 */ /* 0x000fe400078e0213 */
[----:B------:R-:W-:-:S04]  /*1020*/  IMAD.HI.U32 R18, R16, R25, RZ ;  /* 0x0000001910127227 */ /* 0x000fc800078e00ff */
[----:B------:R-:W-:Y:S02]  /*1030*/  IMAD.X R27, RZ, RZ, ~R19, P0 ;  /* 0x000000ffff1b7224 */ /* 0x000fe400000e0e13 */
[----:B------:R-:W-:Y:S02]  /*1040*/  IMAD.MOV.U32 R19, RZ, RZ, R16 ;  /* 0x000000ffff137224 */ /* 0x000fe400078e0010 */
[----:B------:R-:W-:-:S04]  /*1050*/  IMAD.WIDE.U32 R18, P0, R16, R27, R18 ;  /* 0x0000001b10127225 */ /* 0x000fc80007800012 */
[----:B------:R-:W-:-:S04]  /*1060*/  IMAD.HI.U32 R18, P1, R17, R25, R18 ;  /* 0x0000001911127227 */ /* 0x000fc80007820012 */
[CC--:B------:R-:W-:Y:S02]  /*1070*/  IMAD R19, R17.reuse, R27.reuse, RZ ;  /* 0x0000001b11137224 */ /* 0x0c0fe400078e02ff */
[----:B------:R-:W-:-:S03]  /*1080*/  IMAD.HI.U32 R25, R17, R27, RZ ;  /* 0x0000001b11197227 */ /* 0x000fc600078e00ff */
[----:B------:R-:W-:Y:S01]  /*1090*/  IADD3 R19, P2, PT, R19, R18, RZ ;  /* 0x0000001213137210 */ /* 0x000fe20007f5e0ff */
[----:B------:R-:W-:-:S04]  /*10a0*/  IMAD.X R25, R25, 0x1, R17, P0 ;  /* 0x0000000119197824 */ /* 0x000fc800000e0611 */
[C---:B------:R-:W-:Y:S01]  /*10b0*/  IMAD.WIDE.U32 R16, R19.reuse, R14, RZ ;  /* 0x0000000e13107225 */ /* 0x040fe200078e00ff */
[----:B------:R-:W-:Y:S02]  /*10c0*/  IADD3.X R25, PT, PT, RZ, RZ, R25, P2, P1 ;  /* 0x000000ffff197210 */ /* 0x000fe400017e2419 */
[----:B------:R-:W-:Y:S01]  /*10d0*/  ISETP.GE.AND P1, PT, R24, RZ, PT ;  /* 0x000000ff1800720c */ /* 0x000fe20003f26270 */
[----:B------:R-:W-:Y:S01]  /*10e0*/  IMAD R17, R19, R15, R17 ;  /* 0x0000000f13117224 */ /* 0x000fe200078e0211 */
[----:B------:R-:W-:-:S03]  /*10f0*/  IADD3 R27, P0, PT, RZ, -R16, RZ ;  /* 0x80000010ff1b7210 */ /* 0x000fc60007f1e0ff */
[----:B------:R-:W-:Y:S02]  /*1100*/  IMAD R16, R25, R14, R17 ;  /* 0x0000000e19107224 */ /* 0x000fe400078e0211 */
[----:B------:R-:W-:-:S03]  /*1110*/  IMAD.HI.U32 R18, R19, R27, RZ ;  /* 0x0000001b13127227 */ /* 0x000fc600078e00ff */
[----:B------:R-:W-:-:S05]  /*1120*/  IADD3.X R16, PT, PT, RZ, ~R16, RZ, P0, !PT ;  /* 0x80000010ff107210 */ /* 0x000fca00007fe4ff */
[----:B------:R-:W-:-:S04]  /*1130*/  IMAD.WIDE.U32 R18, P0, R19, R16, R18 ;  /* 0x0000001013127225 */ /* 0x000fc80007800012 */
[C---:B------:R-:W-:Y:S02]  /*1140*/  IMAD R17, R25.reuse, R16, RZ ;  /* 0x0000001019117224 */ /* 0x040fe400078e02ff */
[----:B------:R-:W-:Y:S01]  /*1150*/  IMAD.HI.U32 R18, P2, R25, R27, R18 ;  /* 0x0000001b19127227 */ /* 0x000fe20007840012 */
[----:B------:R-:W-:-:S03]  /*1160*/  SEL R19, R26, R23, !P1 ;  /* 0x000000171a137207 */ /* 0x000fc60004800000 */
[----:B------:R-:W-:Y:S01]  /*1170*/  IMAD.HI.U32 R16, R25, R16, RZ ;  /* 0x0000001019107227 */ /* 0x000fe200078e00ff */
[----:B------:R-:W-:-:S03]  /*1180*/  IADD3 R18, P3, PT, R17, R18, RZ ;  /* 0x0000001211127210 */ /* 0x000fc60007f7e0ff */
[----:B------:R-:W-:Y:S02]  /*1190*/  IMAD.X R23, RZ, RZ, ~R24, P4 ;  /* 0x000000ffff177224 */ /* 0x000fe400020e0e18 */
[----:B------:R-:W-:Y:S02]  /*11a0*/  IMAD.X R25, R16, 0x1, R25, P0 ;  /* 0x0000000110197824 */ /* 0x000fe400000e0619 */
[C---:B------:R-:W-:Y:S01]  /*11b0*/  IMAD.HI.U32 R16, R18.reuse, R19, RZ ;  /* 0x0000001312107227 */ /* 0x040fe200078e00ff */
[----:B------:R-:W-:Y:S02]  /*11c0*/  SEL R23, R23, R24, !P1 ;  /* 0x0000001817177207 */ /* 0x000fe40004800000 */
[----:B------:R-:W-:Y:S01]  /*11d0*/  IADD3.X R24, PT, PT, RZ, RZ, R25, P3, P2 ;  /* 0x000000ffff187210 */ /* 0x000fe20001fe4419 */
[----:B------:R-:W-:Y:S02]  /*11e0*/  IMAD.MOV.U32 R17, RZ, RZ, RZ ;  /* 0x000000ffff117224 */ /* 0x000fe400078e00ff */
[----:B------:R-:W-:-:S04]  /*11f0*/  IMAD.WIDE.U32 R16, R18, R23, R16 ;  /* 0x0000001712107225 */ /* 0x000fc800078e0010 */
[C---:B------:R-:W-:Y:S02]  /*1200*/  IMAD R25, R24.reuse, R23, RZ ;  /* 0x0000001718197224 */ /* 0x040fe400078e02ff */
[----:B------:R-:W-:-:S04]  /*1210*/  IMAD.HI.U32 R16, P0, R24, R19, R16 ;  /* 0x0000001318107227 */ /* 0x000fc80007800010 */
[----:B------:R-:W-:Y:S01]  /*1220*/  IMAD.HI.U32 R18, R24, R23, RZ ;  /* 0x0000001718127227 */ /* 0x000fe200078e00ff */
[----:B------:R-:W-:-:S03]  /*1230*/  IADD3 R25, P2, PT, R25, R16, RZ ;  /* 0x0000001019197210 */ /* 0x000fc60007f5e0ff */
[----:B------:R-:W-:Y:S02]  /*1240*/  IMAD.X R18, RZ, RZ, R18, P0 ;  /* 0x000000ffff127224 */ /* 0x000fe400000e0612 */
[----:B------:R-:W-:-:S04]  /*1250*/  IMAD.WIDE.U32 R16, R25, R14, RZ ;  /* 0x0000000e19107225 */ /* 0x000fc800078e00ff */
[----:B------:R-:W-:Y:S01]  /*1260*/  IMAD.X R27, RZ, RZ, R18, P2 ;  /* 0x000000ffff1b7224 */ /* 0x000fe200010e0612 */
[----:B------:R-:W-:Y:S01]  /*1270*/  IADD3 R29, P2, PT, -R16, R19, RZ ;  /* 0x00000013101d7210 */ /* 0x000fe20007f5e1ff */
[----:B------:R-:W-:-:S03]  /*1280*/  IMAD R25, R25, R15, R17 ;  /* 0x0000000f19197224 */ /* 0x000fc600078e0211 */
[-C--:B------:R-:W-:Y:S01]  /*1290*/  ISETP.GE.U32.AND P0, PT, R29, R14.reuse, PT ;  /* 0x0000000e1d00720c */ /* 0x080fe20003f06070 */
[----:B------:R-:W-:-:S05]  /*12a0*/  IMAD R16, R27, R14, R25 ;  /* 0x0000000e1b107224 */ /* 0x000fca00078e0219 */
[----:B------:R-:W-:Y:S02]  /*12b0*/  IADD3.X R23, PT, PT, ~R16, R23, RZ, P2, !PT ;  /* 0x0000001710177210 */ /* 0x000fe400017fe5ff */
[----:B------:R-:W-:Y:S02]  /*12c0*/  IADD3 R17, P2, PT, R29, -R14, RZ ;  /* 0x8000000e1d117210 */ /* 0x000fe40007f5e0ff */
[----:B------:R-:W-:-:S03]  /*12d0*/  ISETP.GE.U32.AND.EX P0, PT, R23, R15, PT, P0 ;  /* 0x0000000f1700720c */ /* 0x000fc60003f06100 */
[----:B------:R-:W-:Y:S01]  /*12e0*/  IMAD.X R19, R23, 0x1, ~R15, P2 ;  /* 0x0000000117137824 */ /* 0x000fe200010e0e0f */
[----:B------:R-:W-:-:S04]  /*12f0*/  SEL R17, R17, R29, P0 ;  /* 0x0000001d11117207 */ /* 0x000fc80000000000 */
[----:B------:R-:W-:Y:S01]  /*1300*/  SEL R19, R19, R23, P0 ;  /* 0x0000001713137207 */ /* 0x000fe20000000000 */
[----:B------:R-:W-:Y:S01]  /*1310*/  IMAD.MOV.U32 R23, RZ, RZ, 0x0 ;  /* 0x00000000ff177424 */ /* 0x000fe200078e00ff */
[CC--:B------:R-:W-:Y:S02]  /*1320*/  ISETP.GE.U32.AND P0, PT, R17.reuse, R14.reuse, PT ;  /* 0x0000000e1100720c */ /* 0x0c0fe40003f06070 */
[----:B------:R-:W-:Y:S02]  /*1330*/  IADD3 R14, P2, PT, R17, -R14, RZ ;  /* 0x8000000e110e7210 */ /* 0x000fe40007f5e0ff */
[----:B------:R-:W-:-:S03]  /*1340*/  ISETP.GE.U32.AND.EX P0, PT, R19, R15, PT, P0 ;  /* 0x0000000f1300720c */ /* 0x000fc60003f06100 */
[----:B------:R-:W-:Y:S01]  /*1350*/  IMAD.X R15, R19, 0x1, ~R15, P2 ;  /* 0x00000001130f7824 */ /* 0x000fe200010e0e0f */
[----:B------:R-:W-:-:S04]  /*1360*/  SEL R14, R14, R17, P0 ;  /* 0x000000110e0e7207 */ /* 0x000fc80000000000 */
[----:B------:R-:W-:Y:S02]  /*1370*/  SEL R15, R15, R19, P0 ;  /* 0x000000130f0f7207 */ /* 0x000fe40000000000 */
[-C--:B------:R-:W-:Y:S02]  /*1380*/  IADD3 R17, P2, PT, RZ, -R14.reuse, RZ ;  /* 0x8000000eff117210 */ /* 0x080fe40007f5e0ff */
[----:B------:R-:W-:Y:S02]  /*1390*/  ISETP.NE.U32.AND P0, PT, R9, RZ, PT ;  /* 0x000000ff0900720c */ /* 0x000fe40003f05070 */
[----:B------:R-:W-:Y:S01]  /*13a0*/  SEL R14, R17, R14, !P1 ;  /* 0x0000000e110e7207 */ /* 0x000fe20004800000 */
[----:B------:R-:W-:Y:S01]  /*13b0*/  IMAD.X R16, RZ, RZ, ~R15, P2 ;  /* 0x000000ffff107224 */ /* 0x000fe200010e0e0f */
[----:B------:R-:W-:-:S04]  /*13c0*/  ISETP.NE.AND.EX P0, PT, R21, RZ, PT, P0 ;  /* 0x000000ff1500720c */ /* 0x000fc80003f05300 */
[----:B------:R-:W-:Y:S02]  /*13d0*/  SEL R15, R16, R15, !P1 ;  /* 0x0000000f100f7207 */ /* 0x000fe40004800000 */
[----:B------:R-:W-:Y:S02]  /*13e0*/  SEL R14, R14, 0xffffffff, P0 ;  /* 0xffffffff0e0e7807 */ /* 0x000fe40000000000 */
[----:B------:R-:W-:Y:S01]  /*13f0*/  SEL R15, R15, 0xffffffff, P0 ;  /* 0xffffffff0f0f7807 */ /* 0x000fe20000000000 */
[----:B------:R-:W-:Y:S06]  /*1400*/  RET.REL.NODEC R22 `(_Z15constantSubstrsPixS_ii) ;  /* 0xffffffe816fc7950 */ /* 0x000fec0003c3ffff */
.L_x_12:
[----:B------:R-:W-:-:S00]  /*1410*/  BRA `(.L_x_12) ;  /* 0xfffffffc00fc7947 */ /* 0x000fc0000383ffff */
[----:B------:R-:W-:-:S00]  /*1420*/  NOP ;  /* 0x0000000000007918 */ /* 0x000fc00000000000 */
        /* <DEDUP_REMOVED lines=13> */
.L_x_14:


//--------------------- .nv.shared._Z15constantSubstrsPixS_ii --------------------------
	.section	.nv.shared._Z15constantSubstrsPixS_ii,"aw",@nobits
	.sectionflags	@""
	.align	4
.nv.shared._Z15constantSubstrsPixS_ii:
	.zero		1032


//--------------------- .nv.shared.reserved.0     --------------------------
	.section	.nv.shared.reserved.0,"aw",@nobits
	.weak		__nv_reservedSMEM_offset_0_alias
	.size		__nv_reservedSMEM_offset_0_alias, 0, 64
	.other		__nv_reservedSMEM_offset_0_alias,@"STO_CUDA_RESERVED_SHARED STV_DEFAULT"
__nv_reservedSMEM_offset_0_alias:
	.zero		0
	.zero		64


//--------------------- .nv.global                --------------------------
	.section	.nv.global,"aw",@nobits
	.align	4
.nv.global:
	.type		d_count,@object
	.size		d_count,(.L_0 - d_count)
d_count:
	.zero		4
.L_0:


//--------------------- .nv.constant0._Z15constantSubstrsPixS_ii --------------------------
	.section	.nv.constant0._Z15constantSubstrsPixS_ii,"a",@progbits
	.sectionflags	@""
	.align	4
.nv.constant0._Z15constantSubstrsPixS_ii:
	.zero		928


//--------------------- SYMBOLS --------------------------

	.type		.nv.reservedSmem.offset0,@object
	.size		.nv.reservedSmem.offset0,0x4
	.type		.nv.reservedSmem.cap,@object
	.size		.nv.reservedSmem.cap,0x4
